	.headerflags	@"EF_CUDA_TEXMODE_UNIFIED EF_CUDA_64BIT_ADDRESS EF_CUDA_ACCELERATORS EF_CUDA_SM90 EF_CUDA_VIRTUAL_SM(EF_CUDA_SM90)"
	.elftype	@"ET_EXEC"


//--------------------- .nv.info                  --------------------------
	.section	.nv.info,"",@"SHT_CUDA_INFO"
	.align	4


	//----- nvinfo : EIATTR_REGCOUNT
	.align		4
        /*0000*/ 	.byte	0x04, 0x2f
        /*0002*/ 	.short	(.L_3 - .L_2)
	.align		4
.L_2:
        /*0004*/ 	.word	index@(triton_poi_fused__native_batch_norm_legit_no_training_add_max_pool2d_with_indices_15)
        /*0008*/ 	.word	0x0000001e


	//----- nvinfo : EIATTR_MIN_STACK_SIZE
	.align		4
.L_3:
        /*000c*/ 	.byte	0x04, 0x12
        /*000e*/ 	.short	(.L_5 - .L_4)
	.align		4
.L_4:
        /*0010*/ 	.word	index@(triton_poi_fused__native_batch_norm_legit_no_training_add_max_pool2d_with_indices_15)
        /*0014*/ 	.word	0x00000000


	//----- nvinfo : EIATTR_FRAME_SIZE
	.align		4
.L_5:
        /*0018*/ 	.byte	0x04, 0x11
        /*001a*/ 	.short	(.L_7 - .L_6)
	.align		4
.L_6:
        /*001c*/ 	.word	index@(triton_poi_fused__native_batch_norm_legit_no_training_add_max_pool2d_with_indices_15)
        /*0020*/ 	.word	0x00000000


	//----- nvinfo : EIATTR_MIN_STACK_SIZE
	.align		4
.L_7:
        /*0024*/ 	.byte	0x04, 0x12
        /*0026*/ 	.short	(.L_9 - .L_8)
	.align		4
.L_8:
        /*0028*/ 	.word	index@(triton_poi_fused__native_batch_norm_legit_no_training_add_max_pool2d_with_indices_15)
        /*002c*/ 	.word	0x00000000
.L_9:


//--------------------- .nv.info.triton_poi_fused__native_batch_norm_legit_no_training_add_max_pool2d_with_indices_15 --------------------------
	.section	.nv.info.triton_poi_fused__native_batch_norm_legit_no_training_add_max_pool2d_with_indices_15,"",@"SHT_CUDA_INFO"
	.sectionflags	@""
	.align	4


	//----- nvinfo : EIATTR_CUDA_API_VERSION
	.align		4
        /*0000*/ 	.byte	0x04, 0x37
        /*0002*/ 	.short	(.L_11 - .L_10)
.L_10:
        /*0004*/ 	.word	0x0000007c


	//----- nvinfo : EIATTR_KPARAM_INFO
	.align		4
.L_11:
        /*0008*/ 	.byte	0x04, 0x17
        /*000a*/ 	.short	(.L_13 - .L_12)
.L_12:
        /*000c*/ 	.word	0x00000000
        /*0010*/ 	.short	0x000d
        /*0012*/ 	.short	0x0068
        /*0014*/ 	.byte	0x00, 0xf0, 0x11, 0x00


	//----- nvinfo : EIATTR_KPARAM_INFO
	.align		4
.L_13:
        /*0018*/ 	.byte	0x04, 0x17
        /*001a*/ 	.short	(.L_15 - .L_14)
.L_14:
        /*001c*/ 	.word	0x00000000
        /*0020*/ 	.short	0x000c
        /*0022*/ 	.short	0x0060
        /*0024*/ 	.byte	0x00, 0xf4, 0x21, 0x00


	//----- nvinfo : EIATTR_KPARAM_INFO
	.align		4
.L_15:
        /*0028*/ 	.byte	0x04, 0x17
        /*002a*/ 	.short	(.L_17 - .L_16)
.L_16:
        /*002c*/ 	.word	0x00000000
        /*0030*/ 	.short	0x000b
        /*0032*/ 	.short	0x0058
        /*0034*/ 	.byte	0x00, 0xf4, 0x21, 0x00


	//----- nvinfo : EIATTR_KPARAM_INFO
	.align		4
.L_17:
        /*0038*/ 	.byte	0x04, 0x17
        /*003a*/ 	.short	(.L_19 - .L_18)
.L_18:
        /*003c*/ 	.word	0x00000000
        /*0040*/ 	.short	0x000a
        /*0042*/ 	.short	0x0050
        /*0044*/ 	.byte	0x00, 0xf4, 0x21, 0x00


	//----- nvinfo : EIATTR_KPARAM_INFO
	.align		4
.L_19:
        /*0048*/ 	.byte	0x04, 0x17
        /*004a*/ 	.short	(.L_21 - .L_20)
.L_20:
        /*004c*/ 	.word	0x00000000
        /*0050*/ 	.short	0x0009
        /*0052*/ 	.short	0x0048
        /*0054*/ 	.byte	0x00, 0xf4, 0x21, 0x00


	//----- nvinfo : EIATTR_KPARAM_INFO
	.align		4
.L_21:
        /*0058*/ 	.byte	0x04, 0x17
        /*005a*/ 	.short	(.L_23 - .L_22)
.L_22:
        /*005c*/ 	.word	0x00000000
        /*0060*/ 	.short	0x0008
        /*0062*/ 	.short	0x0040
        /*0064*/ 	.byte	0x00, 0xf4, 0x21, 0x00


	//----- nvinfo : EIATTR_KPARAM_INFO
	.align		4
.L_23:
        /*0068*/ 	.byte	0x04, 0x17
        /*006a*/ 	.short	(.L_25 - .L_24)
.L_24:
        /*006c*/ 	.word	0x00000000
        /*0070*/ 	.short	0x0007
        /*0072*/ 	.short	0x0038
        /*0074*/ 	.byte	0x00, 0xf4, 0x21, 0x00


	//----- nvinfo : EIATTR_KPARAM_INFO
	.align		4
.L_25:
        /*0078*/ 	.byte	0x04, 0x17
        /*007a*/ 	.short	(.L_27 - .L_26)
.L_26:
        /*007c*/ 	.word	0x00000000
        /*0080*/ 	.short	0x0006
        /*0082*/ 	.short	0x0030
        /*0084*/ 	.byte	0x00, 0xf4, 0x21, 0x00


	//----- nvinfo : EIATTR_KPARAM_INFO
	.align		4
.L_27:
        /*0088*/ 	.byte	0x04, 0x17
        /*008a*/ 	.short	(.L_29 - .L_28)
.L_28:
        /*008c*/ 	.word	0x00000000
        /*0090*/ 	.short	0x0005
        /*0092*/ 	.short	0x0028
        /*0094*/ 	.byte	0x00, 0xf4, 0x21, 0x00


	//----- nvinfo : EIATTR_KPARAM_INFO
	.align		4
.L_29:
        /*0098*/ 	.byte	0x04, 0x17
        /*009a*/ 	.short	(.L_31 - .L_30)
.L_30:
        /*009c*/ 	.word	0x00000000
        /*00a0*/ 	.short	0x0004
        /*00a2*/ 	.short	0x0020
        /*00a4*/ 	.byte	0x00, 0xf4, 0x21, 0x00


	//----- nvinfo : EIATTR_KPARAM_INFO
	.align		4
.L_31:
        /*00a8*/ 	.byte	0x04, 0x17
        /*00aa*/ 	.short	(.L_33 - .L_32)
.L_32:
        /*00ac*/ 	.word	0x00000000
        /*00b0*/ 	.short	0x0003
        /*00b2*/ 	.short	0x0018
        /*00b4*/ 	.byte	0x00, 0xf4, 0x21, 0x00


	//----- nvinfo : EIATTR_KPARAM_INFO
	.align		4
.L_33:
        /*00b8*/ 	.byte	0x04, 0x17
        /*00ba*/ 	.short	(.L_35 - .L_34)
.L_34:
        /*00bc*/ 	.word	0x00000000
        /*00c0*/ 	.short	0x0002
        /*00c2*/ 	.short	0x0010
        /*00c4*/ 	.byte	0x00, 0xf4, 0x21, 0x00


	//----- nvinfo : EIATTR_KPARAM_INFO
	.align		4
.L_35:
        /*00c8*/ 	.byte	0x04, 0x17
        /*00ca*/ 	.short	(.L_37 - .L_36)
.L_36:
        /*00cc*/ 	.word	0x00000000
        /*00d0*/ 	.short	0x0001
        /*00d2*/ 	.short	0x0008
        /*00d4*/ 	.byte	0x00, 0xf4, 0x21, 0x00


	//----- nvinfo : EIATTR_KPARAM_INFO
	.align		4
.L_37:
        /*00d8*/ 	.byte	0x04, 0x17
        /*00da*/ 	.short	(.L_39 - .L_38)
.L_38:
        /*00dc*/ 	.word	0x00000000
        /*00e0*/ 	.short	0x0000
        /*00e2*/ 	.short	0x0000
        /*00e4*/ 	.byte	0x00, 0xf4, 0x21, 0x00


	//----- nvinfo : EIATTR_SPARSE_MMA_MASK
	.align		4
.L_39:
        /*00e8*/ 	.byte	0x03, 0x50
        /*00ea*/ 	.short	0x0000


	//----- nvinfo : EIATTR_MAXREG_COUNT
	.align		4
        /*00ec*/ 	.byte	0x03, 0x1b
        /*00ee*/ 	.short	0x00ff


	//----- nvinfo : EIATTR_EXIT_INSTR_OFFSETS
	.align		4
        /*00f0*/ 	.byte	0x04, 0x1c
        /*00f2*/ 	.short	(.L_41 - .L_40)


	//   ....[0]....
.L_40:
        /*00f4*/ 	.word	0x000006b0


	//----- nvinfo : EIATTR_REQNTID
	.align		4
.L_41:
        /*00f8*/ 	.byte	0x04, 0x10
        /*00fa*/ 	.short	(.L_43 - .L_42)
.L_42:
        /*00fc*/ 	.word	0x00000080
        /*0100*/ 	.word	0x00000001
        /*0104*/ 	.word	0x00000001


	//----- nvinfo : EIATTR_CBANK_PARAM_SIZE
	.align		4
.L_43:
        /*0108*/ 	.byte	0x03, 0x19
        /*010a*/ 	.short	0x006c


	//----- nvinfo : EIATTR_PARAM_CBANK
	.align		4
        /*010c*/ 	.byte	0x04, 0x0a
        /*010e*/ 	.short	(.L_45 - .L_44)
	.align		4
.L_44:
        /*0110*/ 	.word	index@(.nv.constant0.triton_poi_fused__native_batch_norm_legit_no_training_add_max_pool2d_with_indices_15)
        /*0114*/ 	.short	0x0210
        /*0116*/ 	.short	0x006c


	//----- nvinfo : EIATTR_SW_WAR
	.align		4
.L_45:
        /*0118*/ 	.byte	0x04, 0x36
        /*011a*/ 	.short	(.L_47 - .L_46)
.L_46:
        /*011c*/ 	.word	0x00000008
.L_47:


//--------------------- .nv.callgraph             --------------------------
	.section	.nv.callgraph,"",@"SHT_CUDA_CALLGRAPH"
	.align	4
	.sectionentsize	8
	.align		4
        /*0000*/ 	.word	0x00000000
	.align		4
        /*0004*/ 	.word	0xffffffff
	.align		4
        /*0008*/ 	.word	0x00000000
	.align		4
        /*000c*/ 	.word	0xfffffffe
	.align		4
        /*0010*/ 	.word	0x00000000
	.align		4
        /*0014*/ 	.word	0xfffffffd
	.align		4
        /*0018*/ 	.word	0x00000000
	.align		4
        /*001c*/ 	.word	0xfffffffc


//--------------------- .nv.constant4             --------------------------
	.section	.nv.constant4,"a",@progbits
	.align	8
	.align		8
.nv.constant4:
        /*0000*/ 	.dword	_$_str
	.align		8
        /*0008*/ 	.dword	_$_str_$_2


//--------------------- .text.triton_poi_fused__native_batch_norm_legit_no_training_add_max_pool2d_with_indices_15 --------------------------
	.section	.text.triton_poi_fused__native_batch_norm_legit_no_training_add_max_pool2d_with_indices_15,"ax",@progbits
	.align	128
        .global         triton_poi_fused__native_batch_norm_legit_no_training_add_max_pool2d_with_indices_15
        .type           triton_poi_fused__native_batch_norm_legit_no_training_add_max_pool2d_with_indices_15,@function
        .size           triton_poi_fused__native_batch_norm_legit_no_training_add_max_pool2d_with_indices_15,(.L_x_1 - triton_poi_fused__native_batch_norm_legit_no_training_add_max_pool2d_with_indices_15)
        .other          triton_poi_fused__native_batch_norm_legit_no_training_add_max_pool2d_with_indices_15,@"STO_CUDA_ENTRY STV_DEFAULT"
triton_poi_fused__native_batch_norm_legit_no_training_add_max_pool2d_with_indices_15:
.text.triton_poi_fused__native_batch_norm_legit_no_training_add_max_pool2d_with_indices_15:
[----:B------:R-:W-:Y:S01]  /*0000*/  LDC R1, c[0x0][0x28] ;  /* 0x00000a00ff017b82 */ /* 0x000fe20000000800 */
[----:B------:R-:W1:Y:S07]  /*0010*/  S2R R0, SR_TID.X ;  /* 0x0000000000007919 */ /* 0x000e6e0000002100 */
[----:B------:R-:W2:Y:S01]  /*0020*/  LDC.64 R12, c[0x0][0x220] ;  /* 0x00008800ff0c7b82 */ /* 0x000ea20000000a00 */
[----:B------:R-:W-:Y:S01]  /*0030*/  ULDC.64 UR4, c[0x0][0x208] ;  /* 0x0000820000047ab9 */ /* 0x000fe20000000a00 */
[----:B------:R-:W-:Y:S01]  /*0040*/  ULDC.64 UR6, c[0x0][0x268] ;  /* 0x00009a0000067ab9 */ /* 0x000fe20000000a00 */
[----:B------:R-:W3:Y:S05]  /*0050*/  S2R R5, SR_CTAID.X ;  /* 0x0000000000057919 */ /* 0x000eea0000002500 */
[----:B------:R-:W4:Y:S08]  /*0060*/  LDC.64 R8, c[0x0][0x210] ;  /* 0x00008400ff087b82 */ /* 0x000f300000000a00 */
[----:B------:R-:W5:Y:S08]  /*0070*/  LDC.64 R6, c[0x0][0x218] ;  /* 0x00008600ff067b82 */ /* 0x000f700000000a00 */
[----:B------:R-:W4:Y:S01]  /*0080*/  LDC.64 R16, c[0x0][0x228] ;  /* 0x00008a00ff107b82 */ /* 0x000f220000000a00 */
[----:B-1----:R-:W-:-:S07]  /*0090*/  SHF.L.U32 R0, R0, 0x1, RZ ;  /* 0x0000000100007819 */ /* 0x002fce00000006ff */
[----:B------:R-:W1:Y:S01]  /*00a0*/  LDC.64 R10, c[0x0][0x230] ;  /* 0x00008c00ff0a7b82 */ /* 0x000e620000000a00 */
[----:B---3--:R-:W-:Y:S02]  /*00b0*/  SHF.R.S32.HI R3, RZ, 0x17, R5 ;  /* 0x00000017ff037819 */ /* 0x008fe40000011405 */
[----:B------:R-:W-:Y:S02]  /*00c0*/  LOP3.LUT R0, R0, 0xfe, RZ, 0xc0, !PT ;  /* 0x000000fe00007812 */ /* 0x000fe400078ec0ff */
[----:B------:R-:W-:-:S03]  /*00d0*/  SGXT R3, R3, 0x1 ;  /* 0x000000010303781a */ /* 0x000fc60000000200 */
[----:B------:R-:W3:Y:S01]  /*00e0*/  LDC.64 R14, c[0x0][0x240] ;  /* 0x00009000ff0e7b82 */ /* 0x000ee20000000a00 */
[----:B------:R-:W-:-:S04]  /*00f0*/  LEA R0, R5, R0, 0x8 ;  /* 0x0000000005007211 */ /* 0x000fc800078e40ff */
[----:B------:R-:W-:-:S03]  /*0100*/  LEA.HI R3, R3, R0, RZ, 0x6 ;  /* 0x0000000003037211 */ /* 0x000fc600078f30ff */
[----:B------:R-:W1:Y:S01]  /*0110*/  LDC.64 R4, c[0x0][0x248] ;  /* 0x00009200ff047b82 */ /* 0x000e620000000a00 */
[----:B------:R-:W-:-:S04]  /*0120*/  LOP3.LUT R3, R3, 0xffffffc0, RZ, 0xc0, !PT ;  /* 0xffffffc003037812 */ /* 0x000fc800078ec0ff */
[----:B------:R-:W-:-:S03]  /*0130*/  IADD3 R23, R0, -R3, RZ ;  /* 0x8000000300177210 */ /* 0x000fc60007ffe0ff */
[----:B------:R-:W3:Y:S02]  /*0140*/  LDC.64 R2, c[0x0][0x238] ;  /* 0x00008e00ff027b82 */ /* 0x000ee40000000a00 */
[----:B--2---:R-:W-:-:S06]  /*0150*/  IMAD.WIDE R12, R23, 0x4, R12 ;  /* 0x00000004170c7825 */ /* 0x004fcc00078e020c */
[----:B------:R-:W2:Y:S01]  /*0160*/  LDG.E.EL.64 R12, desc[UR4][R12.64] ;  /* 0x000000040c0c7981 */ /* 0x000ea2000c2e1b00 */
[----:B------:R-:W3:Y:S01]  /*0170*/  LDC.64 R18, c[0x0][0x250] ;  /* 0x00009400ff127b82 */ /* 0x000ee20000000a00 */
[----:B01----:R-:W-:-:S07]  /*0180*/  IMAD.WIDE R4, R23, 0x4, R4 ;  /* 0x0000000417047825 */ /* 0x003fce00078e0204 */
[----:B------:R-:W0:Y:S01]  /*0190*/  LDC.64 R20, c[0x0][0x258] ;  /* 0x00009600ff147b82 */ /* 0x000e220000000a00 */
[----:B------:R-:W2:Y:S01]  /*01a0*/  LDG.E.EL.64 R4, desc[UR4][R4.64] ;  /* 0x0000000404047981 */ /* 0x000ea2000c2e1b00 */
[----:B----4-:R-:W-:-:S04]  /*01b0*/  IMAD.WIDE R8, R0, 0x4, R8 ;  /* 0x0000000400087825 */ /* 0x010fc800078e0208 */
[C---:B-----5:R-:W-:Y:S02]  /*01c0*/  IMAD.WIDE R6, R23.reuse, 0x4, R6 ;  /* 0x0000000417067825 */ /* 0x060fe400078e0206 */
[----:B------:R-:W4:Y:S04]  /*01d0*/  LDG.E.64 R8, desc[UR4][R8.64] ;  /* 0x0000000408087981 */ /* 0x000f28000c1e1b00 */
[----:B------:R-:W4:Y:S01]  /*01e0*/  LDG.E.EL.64 R6, desc[UR4][R6.64] ;  /* 0x0000000406067981 */ /* 0x000f22000c2e1b00 */
[----:B------:R-:W-:-:S04]  /*01f0*/  IMAD.WIDE R24, R23, 0x4, R16 ;  /* 0x0000000417187825 */ /* 0x000fc800078e0210 */
[C---:B------:R-:W-:Y:S02]  /*0200*/  IMAD.WIDE R26, R23.reuse, 0x4, R10 ;  /* 0x00000004171a7825 */ /* 0x040fe400078e020a */
[----:B------:R1:W5:Y:S02]  /*0210*/  LDG.E.EL.64 R10, desc[UR4][R24.64] ;  /* 0x00000004180a7981 */ /* 0x000364000c2e1b00 */
[----:B---3--:R-:W-:Y:S02]  /*0220*/  IMAD.WIDE R16, R0, 0x4, R2 ;  /* 0x0000000400107825 */ /* 0x008fe400078e0202 */
[----:B------:R-:W5:Y:S02]  /*0230*/  LDG.E.EL.64 R2, desc[UR4][R26.64] ;  /* 0x000000041a027981 */ /* 0x000f64000c2e1b00 */
[C---:B------:R-:W-:Y:S02]  /*0240*/  IMAD.WIDE R14, R23.reuse, 0x4, R14 ;  /* 0x00000004170e7825 */ /* 0x040fe400078e020e */
[----:B------:R-:W3:Y:S02]  /*0250*/  LDG.E.64 R16, desc[UR4][R16.64] ;  /* 0x0000000410107981 */ /* 0x000ee4000c1e1b00 */
[----:B------:R-:W-:-:S02]  /*0260*/  IMAD.WIDE R18, R23, 0x4, R18 ;  /* 0x0000000417127825 */ /* 0x000fc400078e0212 */
[----:B------:R-:W3:Y:S02]  /*0270*/  LDG.E.EL.64 R14, desc[UR4][R14.64] ;  /* 0x000000040e0e7981 */ /* 0x000ee4000c2e1b00 */
[----:B0-----:R-:W-:Y:S02]  /*0280*/  IMAD.WIDE R20, R23, 0x4, R20 ;  /* 0x0000000417147825 */ /* 0x001fe400078e0214 */
[----:B------:R-:W3:Y:S04]  /*0290*/  LDG.E.EL.64 R18, desc[UR4][R18.64] ;  /* 0x0000000412127981 */ /* 0x000ee8000c2e1b00 */
[----:B------:R-:W3:Y:S01]  /*02a0*/  LDG.E.EL.64 R20, desc[UR4][R20.64] ;  /* 0x0000000414147981 */ /* 0x000ee2000c2e1b00 */
[----:B--2---:R-:W-:Y:S01]  /*02b0*/  FADD R12, R12, 9.9999997473787516356e-06 ;  /* 0x3727c5ac0c0c7421 */ /* 0x004fe20000000000 */
[----:B------:R-:W-:-:S03]  /*02c0*/  FADD R22, R13, 9.9999997473787516356e-06 ;  /* 0x3727c5ac0d167421 */ /* 0x000fc60000000000 */
[----:B------:R-:W0:Y:S08]  /*02d0*/  MUFU.SQRT R23, R12 ;  /* 0x0000000c00177308 */ /* 0x000e300000002000 */
[----:B-1----:R-:W1:Y:S01]  /*02e0*/  MUFU.SQRT R24, R22 ;  /* 0x0000001600187308 */ /* 0x002e620000002000 */
[----:B------:R-:W-:Y:S01]  /*02f0*/  FADD R5, R5, 9.9999997473787516356e-06 ;  /* 0x3727c5ac05057421 */ /* 0x000fe20000000000 */
[----:B------:R-:W-:Y:S01]  /*0300*/  FADD R4, R4, 9.9999997473787516356e-06 ;  /* 0x3727c5ac04047421 */ /* 0x000fe20000000000 */
[----:B0-----:R-:W-:-:S02]  /*0310*/  FSETP.GT.AND P6, PT, R23, 8.50705917302346158658e+37, PT ;  /* 0x7e8000001700780b */ /* 0x001fc40003fc4000 */
[----:B------:R-:W-:-:S03]  /*0320*/  FSETP.GEU.AND P4, PT, R23, 1.175494350822287508e-38, PT ;  /* 0x008000001700780b */ /* 0x000fc60003f8e000 */
[----:B------:R-:W0:Y:S01]  /*0330*/  MUFU.SQRT R13, R5 ;  /* 0x00000005000d7308 */ /* 0x000e220000002000 */
[C---:B-1----:R-:W-:Y:S02]  /*0340*/  FSETP.GT.AND P5, PT, R24.reuse, 8.50705917302346158658e+37, PT ;  /* 0x7e8000001800780b */ /* 0x042fe40003fa4000 */
[----:B------:R-:W-:-:S05]  /*0350*/  FSETP.GEU.AND P3, PT, R24, 1.175494350822287508e-38, PT ;  /* 0x008000001800780b */ /* 0x000fca0003f6e000 */
[----:B------:R-:W1:Y:S01]  /*0360*/  MUFU.SQRT R25, R4 ;  /* 0x0000000400197308 */ /* 0x000e620000002000 */
[----:B------:R-:W-:Y:S01]  /*0370*/  HFMA2.MMA R12, -RZ, RZ, 1.625, 0 ;  /* 0x3e800000ff0c7435 */ /* 0x000fe200000001ff */
[----:B------:R-:W-:-:S04]  /*0380*/  @P6 FMUL R23, R23, 0.25 ;  /* 0x3e80000017176820 */ /* 0x000fc80000400000 */
[----:B------:R-:W-:Y:S01]  /*0390*/  @!P4 FMUL R23, R23, 16777216 ;  /* 0x4b8000001717c820 */ /* 0x000fe20000400000 */
[----:B------:R-:W-:Y:S01]  /*03a0*/  @P5 FMUL R24, R24, 0.25 ;  /* 0x3e80000018185820 */ /* 0x000fe20000400000 */
[----:B0-----:R-:W-:-:S03]  /*03b0*/  FSETP.GT.AND P1, PT, R13, 8.50705917302346158658e+37, PT ;  /* 0x7e8000000d00780b */ /* 0x001fc60003f24000 */
[----:B------:R-:W-:Y:S01]  /*03c0*/  @!P3 FMUL R24, R24, 16777216 ;  /* 0x4b8000001818b820 */ /* 0x000fe20000400000 */
[----:B-1----:R-:W-:Y:S01]  /*03d0*/  FSETP.GT.AND P2, PT, R25, 8.50705917302346158658e+37, PT ;  /* 0x7e8000001900780b */ /* 0x002fe20003f44000 */
[----:B------:R-:W0:Y:S01]  /*03e0*/  MUFU.RCP R23, R23 ;  /* 0x0000001700177308 */ /* 0x000e220000001000 */
[----:B------:R-:W-:Y:S02]  /*03f0*/  FSEL R4, R12, 1, P6 ;  /* 0x3f8000000c047808 */ /* 0x000fe40003000000 */
[----:B------:R-:W-:Y:S02]  /*0400*/  FSETP.GEU.AND P6, PT, R13, 1.175494350822287508e-38, PT ;  /* 0x008000000d00780b */ /* 0x000fe40003fce000 */
[----:B------:R-:W-:-:S03]  /*0410*/  FSETP.GEU.AND P0, PT, R25, 1.175494350822287508e-38, PT ;  /* 0x008000001900780b */ /* 0x000fc60003f0e000 */
[----:B------:R-:W1:Y:S01]  /*0420*/  MUFU.RCP R24, R24 ;  /* 0x0000001800187308 */ /* 0x000e620000001000 */
[----:B------:R-:W-:Y:S01]  /*0430*/  FSEL R5, R12, 1, P5 ;  /* 0x3f8000000c057808 */ /* 0x000fe20002800000 */
[----:B------:R-:W-:Y:S01]  /*0440*/  @P1 FMUL R13, R13, 0.25 ;  /* 0x3e8000000d0d1820 */ /* 0x000fe20000400000 */
[----:B------:R-:W-:Y:S01]  /*0450*/  @!P4 FMUL R4, R4, 16777216 ;  /* 0x4b8000000404c820 */ /* 0x000fe20000400000 */
[----:B------:R-:W-:Y:S02]  /*0460*/  @P2 FMUL R25, R25, 0.25 ;  /* 0x3e80000019192820 */ /* 0x000fe40000400000 */
[----:B------:R-:W-:Y:S01]  /*0470*/  @!P3 FMUL R5, R5, 16777216 ;  /* 0x4b8000000505b820 */ /* 0x000fe20000400000 */
[----:B----4-:R-:W-:Y:S01]  /*0480*/  FADD R6, R8, -R6 ;  /* 0x8000000608067221 */ /* 0x010fe20000000000 */
[----:B------:R-:W-:Y:S01]  /*0490*/  @!P6 FMUL R13, R13, 16777216 ;  /* 0x4b8000000d0de820 */ /* 0x000fe20000400000 */
[----:B0-----:R-:W-:Y:S01]  /*04a0*/  FMUL R23, R23, R4 ;  /* 0x0000000417177220 */ /* 0x001fe20000400000 */
[----:B------:R-:W-:Y:S01]  /*04b0*/  @!P0 FMUL R25, R25, 16777216 ;  /* 0x4b80000019198820 */ /* 0x000fe20000400000 */
[----:B------:R-:W-:-:S02]  /*04c0*/  FADD R9, R9, -R7 ;  /* 0x8000000709097221 */ /* 0x000fc40000000000 */
[----:B------:R-:W-:Y:S01]  /*04d0*/  FMUL R23, R23, R6 ;  /* 0x0000000617177220 */ /* 0x000fe20000400000 */
[----:B-1----:R-:W-:Y:S01]  /*04e0*/  FMUL R24, R24, R5 ;  /* 0x0000000518187220 */ /* 0x002fe20000400000 */
[----:B------:R-:W0:Y:S01]  /*04f0*/  LDC.64 R6, c[0x0][0x270] ;  /* 0x00009c00ff067b82 */ /* 0x000e220000000a00 */
[----:B------:R1:W2:Y:S07]  /*0500*/  MUFU.RCP R22, R25 ;  /* 0x0000001900167308 */ /* 0x0002ae0000001000 */
[----:B------:R-:W4:Y:S01]  /*0510*/  LDC.64 R4, c[0x0][0x260] ;  /* 0x00009800ff047b82 */ /* 0x000f220000000a00 */
[----:B------:R-:W2:Y:S01]  /*0520*/  MUFU.RCP R13, R13 ;  /* 0x0000000d000d7308 */ /* 0x000ea20000001000 */
[----:B------:R-:W-:Y:S01]  /*0530*/  FMUL R24, R24, R9 ;  /* 0x0000000918187220 */ /* 0x000fe20000400000 */
[----:B-1----:R-:W-:Y:S01]  /*0540*/  FSEL R25, R12, 1, P2 ;  /* 0x3f8000000c197808 */ /* 0x002fe20001000000 */
[----:B-----5:R-:W-:Y:S01]  /*0550*/  FFMA R23, R10, R23, R2 ;  /* 0x000000170a177223 */ /* 0x020fe20000000002 */
[----:B------:R-:W-:Y:S01]  /*0560*/  FSEL R12, R12, 1, P1 ;  /* 0x3f8000000c0c7808 */ /* 0x000fe20000800000 */
[----:B------:R-:W-:-:S02]  /*0570*/  FFMA R24, R11, R24, R3 ;  /* 0x000000180b187223 */ /* 0x000fc40000000003 */
[----:B------:R-:W-:Y:S01]  /*0580*/  @!P0 FMUL R25, R25, 16777216 ;  /* 0x4b80000019198820 */ /* 0x000fe20000400000 */
[----:B---3--:R-:W-:Y:S01]  /*0590*/  FADD R16, R16, R23 ;  /* 0x0000001710107221 */ /* 0x008fe20000000000 */
[----:B------:R-:W-:Y:S01]  /*05a0*/  @!P6 FMUL R12, R12, 16777216 ;  /* 0x4b8000000c0ce820 */ /* 0x000fe20000400000 */
[----:B------:R-:W-:Y:S01]  /*05b0*/  FADD R17, R17, R24 ;  /* 0x0000001811117221 */ /* 0x000fe20000000000 */
[----:B--2---:R-:W-:Y:S01]  /*05c0*/  FMUL R25, R22, R25 ;  /* 0x0000001916197220 */ /* 0x004fe20000400000 */
[----:B------:R-:W-:Y:S02]  /*05d0*/  FADD R14, -R14, R16 ;  /* 0x000000100e0e7221 */ /* 0x000fe40000000100 */
[----:B------:R-:W-:Y:S01]  /*05e0*/  FADD R15, -R15, R17 ;  /* 0x000000110f0f7221 */ /* 0x000fe20000000100 */
[----:B------:R-:W-:Y:S01]  /*05f0*/  FMUL R12, R13, R12 ;  /* 0x0000000c0d0c7220 */ /* 0x000fe20000400000 */
[----:B------:R-:W-:Y:S01]  /*0600*/  IADD3 R2, P0, R0, UR6, RZ ;  /* 0x0000000600027c10 */ /* 0x000fe2000ff1e0ff */
[----:B------:R-:W-:-:S02]  /*0610*/  FMUL R25, R14, R25 ;  /* 0x000000190e197220 */ /* 0x000fc40000400000 */
[----:B------:R-:W-:Y:S01]  /*0620*/  FMUL R12, R15, R12 ;  /* 0x0000000c0f0c7220 */ /* 0x000fe20000400000 */
[----:B------:R-:W-:Y:S01]  /*0630*/  LEA.HI.X.SX32 R3, R0, UR7, 0x1, P0 ;  /* 0x0000000700037c11 */ /* 0x000fe200080f0eff */
[----:B------:R-:W-:Y:S01]  /*0640*/  FFMA R18, R18, R25, R20 ;  /* 0x0000001912127223 */ /* 0x000fe20000000014 */
[----:B----4-:R-:W-:-:S04]  /*0650*/  IMAD.WIDE R4, R0, 0x4, R4 ;  /* 0x0000000400047825 */ /* 0x010fc800078e0204 */
[----:B------:R-:W-:Y:S01]  /*0660*/  FFMA R19, R19, R12, R21 ;  /* 0x0000000c13137223 */ /* 0x000fe20000000015 */
[----:B0-----:R-:W-:Y:S01]  /*0670*/  IMAD.WIDE R6, R0, 0x4, R6 ;  /* 0x0000000400067825 */ /* 0x001fe200078e0206 */
[----:B------:R-:W-:Y:S04]  /*0680*/  STG.E.64 desc[UR4][R4.64], R16 ;  /* 0x0000001004007986 */ /* 0x000fe8000c101b04 */
[----:B------:R-:W-:Y:S04]  /*0690*/  STG.E.U16 desc[UR4][R2.64], RZ ;  /* 0x000000ff02007986 */ /* 0x000fe8000c101504 */
[----:B------:R-:W-:Y:S01]  /*06a0*/  STG.E.64 desc[UR4][R6.64], R18 ;  /* 0x0000001206007986 */ /* 0x000fe2000c101b04 */
[----:B------:R-:W-:Y:S05]  /*06b0*/  EXIT ;  /* 0x000000000000794d */ /* 0x000fea0003800000 */
.L_x_0:
[----:B------:R-:W-:-:S00]  /*06c0*/  BRA `(.L_x_0) ;  /* 0xfffffffc00fc7947 */ /* 0x000fc0000383ffff */
[----:B------:R-:W-:-:S00]  /*06d0*/  NOP ;  /* 0x0000000000007918 */ /* 0x000fc00000000000 */
        /* <DEDUP_REMOVED lines=10> */
.L_x_1:


//--------------------- .nv.global.init           --------------------------
	.section	.nv.global.init,"aw",@progbits
.nv.global.init:
	.type		_$_str,@object
	.size		_$_str,(_$_str_$_2 - _$_str)
_$_str:
        /*0000*/ 	.byte	0x5f, 0x5f, 0x43, 0x55, 0x44, 0x41, 0x5f, 0x46, 0x54, 0x5a, 0x00
	.type		_$_str_$_2,@object
	.size		_$_str_$_2,(.L_1 - _$_str_$_2)
_$_str_$_2:
        /*000b*/ 	.byte	0x5f, 0x5f, 0x43, 0x55, 0x44, 0x41, 0x5f, 0x50, 0x52, 0x45, 0x43, 0x5f, 0x53, 0x51, 0x52, 0x54
        /*001b*/ 	.byte	0x00
.L_1:


//--------------------- .nv.constant0.triton_poi_fused__native_batch_norm_legit_no_training_add_max_pool2d_with_indices_15 --------------------------
	.section	.nv.constant0.triton_poi_fused__native_batch_norm_legit_no_training_add_max_pool2d_with_indices_15,"a",@progbits
	.sectionflags	@""
	.align	4
.nv.constant0.triton_poi_fused__native_batch_norm_legit_no_training_add_max_pool2d_with_indices_15:
	.zero		636
